//
// Generated by NVIDIA NVVM Compiler
//
// Compiler Build ID: CL-36424714
// Cuda compilation tools, release 13.0, V13.0.88
// Based on NVVM 20.0.0
//

.version 9.0
.target sm_100
.address_size 64

	// .globl	_Z21bubbleSortSingleBlockPii
// _ZZ21bubbleSortSingleBlockPiiE4tile has been demoted

.visible .entry _Z21bubbleSortSingleBlockPii(
	.param .u64 .ptr .align 1 _Z21bubbleSortSingleBlockPii_param_0,
	.param .u32 _Z21bubbleSortSingleBlockPii_param_1
)
{
	.reg .pred 	%p<18>;
	.reg .b32 	%r<45>;
	.reg .b64 	%rd<5>;
	// demoted variable
	.shared .align 4 .b8 _ZZ21bubbleSortSingleBlockPiiE4tile[4096];
	ld.param.u64 	%rd2, [_Z21bubbleSortSingleBlockPii_param_0];
	ld.param.u32 	%r30, [_Z21bubbleSortSingleBlockPii_param_1];
	cvta.to.global.u64 	%rd3, %rd2;
	mov.u32 	%r1, %tid.x;
	setp.ge.s32 	%p1, %r1, %r30;
	mul.wide.u32 	%rd4, %r1, 4;
	add.s64 	%rd1, %rd3, %rd4;
	shl.b32 	%r31, %r1, 2;
	mov.u32 	%r32, _ZZ21bubbleSortSingleBlockPiiE4tile;
	add.s32 	%r2, %r32, %r31;
	@%p1 bra 	$L__BB0_2;
	ld.global.u32 	%r33, [%rd1];
	st.shared.u32 	[%r2], %r33;
$L__BB0_2:
	bar.sync 	0;
	setp.lt.s32 	%p2, %r30, 1;
	@%p2 bra 	$L__BB0_24;
	and.b32  	%r3, %r1, 1022;
	add.s32 	%r4, %r30, -1;
	and.b32  	%r5, %r30, 3;
	setp.lt.u32 	%p3, %r30, 4;
	mov.b32 	%r44, 0;
	@%p3 bra 	$L__BB0_18;
	and.b32  	%r44, %r30, 2147483644;
	shl.b32 	%r35, %r3, 2;
	add.s32 	%r7, %r32, %r35;
	add.s32 	%r8, %r3, 1;
	neg.s32 	%r41, %r44;
$L__BB0_5:
	setp.ge.u32 	%p4, %r3, %r4;
	@%p4 bra 	$L__BB0_8;
	ld.shared.u32 	%r11, [%r7];
	ld.shared.u32 	%r12, [%r7+4];
	setp.le.s32 	%p5, %r11, %r12;
	@%p5 bra 	$L__BB0_8;
	st.shared.u32 	[%r7], %r12;
	st.shared.u32 	[%r7+4], %r11;
$L__BB0_8:
	setp.ge.u32 	%p6, %r8, %r4;
	bar.sync 	0;
	@%p6 bra 	$L__BB0_11;
	ld.shared.u32 	%r13, [%r7+4];
	ld.shared.u32 	%r14, [%r7+8];
	setp.le.s32 	%p7, %r13, %r14;
	@%p7 bra 	$L__BB0_11;
	st.shared.u32 	[%r7+4], %r14;
	st.shared.u32 	[%r7+8], %r13;
$L__BB0_11:
	setp.ge.u32 	%p8, %r3, %r4;
	bar.sync 	0;
	@%p8 bra 	$L__BB0_14;
	ld.shared.u32 	%r15, [%r7];
	ld.shared.u32 	%r16, [%r7+4];
	setp.le.s32 	%p9, %r15, %r16;
	@%p9 bra 	$L__BB0_14;
	st.shared.u32 	[%r7], %r16;
	st.shared.u32 	[%r7+4], %r15;
$L__BB0_14:
	setp.ge.u32 	%p10, %r8, %r4;
	bar.sync 	0;
	@%p10 bra 	$L__BB0_17;
	ld.shared.u32 	%r17, [%r7+4];
	ld.shared.u32 	%r18, [%r7+8];
	setp.le.s32 	%p11, %r17, %r18;
	@%p11 bra 	$L__BB0_17;
	st.shared.u32 	[%r7+4], %r18;
	st.shared.u32 	[%r7+8], %r17;
$L__BB0_17:
	bar.sync 	0;
	add.s32 	%r41, %r41, 4;
	setp.ne.s32 	%p12, %r41, 0;
	@%p12 bra 	$L__BB0_5;
$L__BB0_18:
	setp.eq.s32 	%p13, %r5, 0;
	@%p13 bra 	$L__BB0_24;
	neg.s32 	%r43, %r5;
$L__BB0_20:
	.pragma "nounroll";
	and.b32  	%r37, %r44, 1;
	add.s32 	%r24, %r37, %r3;
	setp.ge.s32 	%p14, %r24, %r4;
	@%p14 bra 	$L__BB0_23;
	shl.b32 	%r38, %r24, 2;
	add.s32 	%r25, %r32, %r38;
	ld.shared.u32 	%r26, [%r25];
	ld.shared.u32 	%r27, [%r25+4];
	setp.le.s32 	%p15, %r26, %r27;
	@%p15 bra 	$L__BB0_23;
	st.shared.u32 	[%r25], %r27;
	st.shared.u32 	[%r25+4], %r26;
$L__BB0_23:
	bar.sync 	0;
	add.s32 	%r44, %r44, 1;
	add.s32 	%r43, %r43, 1;
	setp.ne.s32 	%p16, %r43, 0;
	@%p16 bra 	$L__BB0_20;
$L__BB0_24:
	setp.ge.s32 	%p17, %r1, %r30;
	@%p17 bra 	$L__BB0_26;
	ld.shared.u32 	%r40, [%r2];
	st.global.u32 	[%rd1], %r40;
$L__BB0_26:
	ret;

}


// ===== COMPILED SASS (sm_100) =====

	.target	sm_100

	.elftype	@"ET_EXEC"


//--------------------- .note.nv.tkinfo           --------------------------
	.section	.note.nv.tkinfo,"",@"SHT_NOTE"
	.sectionflags	@"SHF_NOTE_NV_TKINFO"
	.tkinfo
        /*0018*/ 	.word	0x00000002
        /*0030*/ 	.string	""
        /*0030*/ 	.string	"ptxas"
        /*0030*/ 	.string	"Cuda compilation tools, release 13.0, V13.0.88"
        /*0030*/ 	.string	"Build cuda_13.0.r13.0/compiler.36424714_0"
        /*0030*/ 	.string	"-arch sm_100 -m 64 "



//--------------------- .note.nv.cuinfo           --------------------------
	.section	.note.nv.cuinfo,"",@"SHT_NOTE"
	.sectionflags	@"SHF_NOTE_NV_CUINFO"
        /*0018*/ 	.short	0x0002
        /*001a*/ 	.short	0x0064
        /*001c*/ 	.short	0x0082
	.zero		2


//--------------------- .nv.info                  --------------------------
	.section	.nv.info,"",@"SHT_CUDA_INFO"
	.align	4


	//----- nvinfo : EIATTR_REGCOUNT
	.align		4
        /*0000*/ 	.byte	0x04, 0x2f
        /*0002*/ 	.short	(.L_1 - .L_0)
	.align		4
.L_0:
        /*0004*/ 	.word	index@(_Z21bubbleSortSingleBlockPii)
        /*0008*/ 	.word	0x0000000f


	//----- nvinfo : EIATTR_FRAME_SIZE
	.align		4
.L_1:
        /*000c*/ 	.byte	0x04, 0x11
        /*000e*/ 	.short	(.L_3 - .L_2)
	.align		4
.L_2:
        /*0010*/ 	.word	index@(_Z21bubbleSortSingleBlockPii)
        /*0014*/ 	.word	0x00000000


	//----- nvinfo : EIATTR_MIN_STACK_SIZE
	.align		4
.L_3:
        /*0018*/ 	.byte	0x04, 0x12
        /*001a*/ 	.short	(.L_5 - .L_4)
	.align		4
.L_4:
        /*001c*/ 	.word	index@(_Z21bubbleSortSingleBlockPii)
        /*0020*/ 	.word	0x00000000
.L_5:


//--------------------- .nv.compat                --------------------------
	.section	.nv.compat,"",@"SHT_CUDA_COMPAT_INFO"
	.align	4
        /*0000*/ 	.byte	0x02, 0x09, 0x00, 0x00, 0x02, 0x02, 0x01, 0x00, 0x02, 0x05, 0x05, 0x00, 0x03, 0x07, 0x01, 0x01
        /*0010*/ 	.byte	0x02, 0x03, 0x00, 0x00, 0x02, 0x06, 0x01, 0x00, 0x04, 0x0b, 0x08, 0x00, 0x09, 0x00, 0x00, 0x00
        /*0020*/ 	.byte	0x00, 0x00, 0x00, 0x00


//--------------------- .nv.info._Z21bubbleSortSingleBlockPii --------------------------
	.section	.nv.info._Z21bubbleSortSingleBlockPii,"",@"SHT_CUDA_INFO"
	.sectionflags	@""
	.align	4


	//----- nvinfo : EIATTR_CUDA_API_VERSION
	.align		4
        /*0000*/ 	.byte	0x04, 0x37
        /*0002*/ 	.short	(.L_7 - .L_6)
.L_6:
        /*0004*/ 	.word	0x00000082


	//----- nvinfo : EIATTR_KPARAM_INFO
	.align		4
.L_7:
        /*0008*/ 	.byte	0x04, 0x17
        /*000a*/ 	.short	(.L_9 - .L_8)
.L_8:
        /*000c*/ 	.word	0x00000000
        /*0010*/ 	.short	0x0001
        /*0012*/ 	.short	0x0008
        /*0014*/ 	.byte	0x00, 0xf0, 0x11, 0x00


	//----- nvinfo : EIATTR_KPARAM_INFO
	.align		4
.L_9:
        /*0018*/ 	.byte	0x04, 0x17
        /*001a*/ 	.short	(.L_11 - .L_10)
.L_10:
        /*001c*/ 	.word	0x00000000
        /*0020*/ 	.short	0x0000
        /*0022*/ 	.short	0x0000
        /*0024*/ 	.byte	0x00, 0xf5, 0x21, 0x00


	//----- nvinfo : EIATTR_SPARSE_MMA_MASK
	.align		4
.L_11:
        /*0028*/ 	.byte	0x03, 0x50
        /*002a*/ 	.short	0x0000


	//----- nvinfo : EIATTR_MAXREG_COUNT
	.align		4
        /*002c*/ 	.byte	0x03, 0x1b
        /*002e*/ 	.short	0x00ff


	//----- nvinfo : EIATTR_NUM_BARRIERS
	.align		4
        /*0030*/ 	.byte	0x02, 0x4c
        /*0032*/ 	.byte	0x01
	.zero		1


	//----- nvinfo : EIATTR_MERCURY_ISA_VERSION
	.align		4
        /*0034*/ 	.byte	0x03, 0x5f
        /*0036*/ 	.short	0x0101


	//----- nvinfo : EIATTR_VRC_CTA_INIT_COUNT
	.align		4
        /*0038*/ 	.byte	0x02, 0x4a
	.zero		1
	.zero		1


	//----- nvinfo : EIATTR_EXIT_INSTR_OFFSETS
	.align		4
        /*003c*/ 	.byte	0x04, 0x1c
        /*003e*/ 	.short	(.L_13 - .L_12)


	//   ....[0]....
.L_12:
        /*0040*/ 	.word	0x000005a0


	//   ....[1]....
        /*0044*/ 	.word	0x000005d0


	//----- nvinfo : EIATTR_CRS_STACK_SIZE
	.align		4
.L_13:
        /*0048*/ 	.byte	0x04, 0x1e
        /*004a*/ 	.short	(.L_15 - .L_14)
.L_14:
        /*004c*/ 	.word	0x00000000


	//----- nvinfo : EIATTR_CBANK_PARAM_SIZE
	.align		4
.L_15:
        /*0050*/ 	.byte	0x03, 0x19
        /*0052*/ 	.short	0x000c


	//----- nvinfo : EIATTR_PARAM_CBANK
	.align		4
        /*0054*/ 	.byte	0x04, 0x0a
        /*0056*/ 	.short	(.L_17 - .L_16)
	.align		4
.L_16:
        /*0058*/ 	.word	index@(.nv.constant0._Z21bubbleSortSingleBlockPii)
        /*005c*/ 	.short	0x0380
        /*005e*/ 	.short	0x000c


	//----- nvinfo : EIATTR_SW_WAR
	.align		4
.L_17:
        /*0060*/ 	.byte	0x04, 0x36
        /*0062*/ 	.short	(.L_19 - .L_18)
.L_18:
        /*0064*/ 	.word	0x00000008
.L_19:


//--------------------- .nv.callgraph             --------------------------
	.section	.nv.callgraph,"",@"SHT_CUDA_CALLGRAPH"
	.align	4
	.sectionentsize	8
	.align		4
        /*0000*/ 	.word	0x00000000
	.align		4
        /*0004*/ 	.word	0xffffffff
	.align		4
        /*0008*/ 	.word	0x00000000
	.align		4
        /*000c*/ 	.word	0xfffffffe
	.align		4
        /*0010*/ 	.word	0x00000000
	.align		4
        /*0014*/ 	.word	0xfffffffd
	.align		4
        /*0018*/ 	.word	0x00000000
	.align		4
        /*001c*/ 	.word	0xfffffffc


//--------------------- .text._Z21bubbleSortSingleBlockPii --------------------------
	.section	.text._Z21bubbleSortSingleBlockPii,"ax",@progbits
	.align	128
        .global         _Z21bubbleSortSingleBlockPii
        .type           _Z21bubbleSortSingleBlockPii,@function
        .size           _Z21bubbleSortSingleBlockPii,(.L_x_15 - _Z21bubbleSortSingleBlockPii)
        .other          _Z21bubbleSortSingleBlockPii,@"STO_CUDA_ENTRY STV_DEFAULT"
_Z21bubbleSortSingleBlockPii:
.text._Z21bubbleSortSingleBlockPii:
[----:B------:R-:W-:Y:S01]  /*0000*/  LDC R1, c[0x0][0x37c] ;  /* 0x0000df00ff017b82 */ /* 0x000fe20000000800 */
[----:B------:R-:W0:Y:S01]  /*0010*/  S2R R9, SR_TID.X ;  /* 0x0000000000097919 */ /* 0x000e220000002100 */
[----:B------:R-:W0:Y:S06]  /*0020*/  LDCU UR6, c[0x0][0x388] ;  /* 0x00007100ff0677ac */ /* 0x000e2c0008000800 */
[----:B------:R-:W1:Y:S01]  /*0030*/  LDC.64 R2, c[0x0][0x380] ;  /* 0x0000e000ff027b82 */ /* 0x000e620000000a00 */
[----:B------:R-:W2:Y:S01]  /*0040*/  LDCU.64 UR10, c[0x0][0x358] ;  /* 0x00006b00ff0a77ac */ /* 0x000ea20008000a00 */
[C---:B0-----:R-:W-:Y:S01]  /*0050*/  ISETP.GE.AND P0, PT, R9.reuse, UR6, PT ;  /* 0x0000000609007c0c */ /* 0x041fe2000bf06270 */
[----:B-1----:R-:W-:-:S12]  /*0060*/  IMAD.WIDE.U32 R2, R9, 0x4, R2 ;  /* 0x0000000409027825 */ /* 0x002fd800078e0002 */
[----:B--2---:R-:W2:Y:S01]  /*0070*/  @!P0 LDG.E R5, desc[UR10][R2.64] ;  /* 0x0000000a02058981 */ /* 0x004ea2000c1e1900 */
[----:B------:R-:W0:Y:S01]  /*0080*/  S2UR UR5, SR_CgaCtaId ;  /* 0x00000000000579c3 */ /* 0x000e220000008800 */
[----:B------:R-:W-:Y:S01]  /*0090*/  UMOV UR4, 0x400 ;  /* 0x0000040000047882 */ /* 0x000fe20000000000 */
[----:B------:R-:W-:Y:S02]  /*00a0*/  UISETP.GE.AND UP0, UPT, UR6, 0x1, UPT ;  /* 0x000000010600788c */ /* 0x000fe4000bf06270 */
[----:B0-----:R-:W-:-:S06]  /*00b0*/  ULEA UR5, UR5, UR4, 0x18 ;  /* 0x0000000405057291 */ /* 0x001fcc000f8ec0ff */
[----:B------:R-:W-:-:S05]  /*00c0*/  LEA R0, R9, UR5, 0x2 ;  /* 0x0000000509007c11 */ /* 0x000fca000f8e10ff */
[----:B--2---:R0:W-:Y:S01]  /*00d0*/  @!P0 STS [R0], R5 ;  /* 0x0000000500008388 */ /* 0x0041e20000000800 */
[----:B------:R-:W-:Y:S06]  /*00e0*/  BAR.SYNC.DEFER_BLOCKING 0x0 ;  /* 0x0000000000007b1d */ /* 0x000fec0000010000 */
[----:B------:R-:W-:Y:S05]  /*00f0*/  BRA.U !UP0, `(.L_x_0) ;  /* 0x0000000508207547 */ /* 0x000fea000b800000 */
[----:B------:R-:W-:Y:S01]  /*0100*/  UISETP.GE.U32.AND UP0, UPT, UR6, 0x4, UPT ;  /* 0x000000040600788c */ /* 0x000fe2000bf06070 */
[----:B------:R-:W-:Y:S01]  /*0110*/  LOP3.LUT R8, R9, 0x3fe, RZ, 0xc0, !PT ;  /* 0x000003fe09087812 */ /* 0x000fe200078ec0ff */
[----:B------:R-:W-:Y:S02]  /*0120*/  UIADD3 UR7, UPT, UPT, UR6, -0x1, URZ ;  /* 0xffffffff06077890 */ /* 0x000fe4000fffe0ff */
[----:B------:R-:W-:Y:S01]  /*0130*/  ULOP3.LUT UR8, UR6, 0x3, URZ, 0xc0, !UPT ;  /* 0x0000000306087892 */ /* 0x000fe2000f8ec0ff */
[----:B------:R-:W-:-:S04]  /*0140*/  UMOV UR4, URZ ;  /* 0x000000ff00047c82 */ /* 0x000fc80008000000 */
[----:B------:R-:W-:Y:S07]  /*0150*/  BRA.U !UP0, `(.L_x_1) ;  /* 0x0000000108b87547 */ /* 0x000fee000b800000 */
[----:B------:R-:W-:Y:S01]  /*0160*/  ULOP3.LUT UR4, UR6, 0x7ffffffc, URZ, 0xc0, !UPT ;  /* 0x7ffffffc06047892 */ /* 0x000fe2000f8ec0ff */
[C---:B------:R-:W-:Y:S01]  /*0170*/  ISETP.GE.U32.AND P1, PT, R8.reuse, UR7, PT ;  /* 0x0000000708007c0c */ /* 0x040fe2000bf26070 */
[C---:B------:R-:W-:Y:S01]  /*0180*/  VIADD R12, R8.reuse, 0x1 ;  /* 0x00000001080c7836 */ /* 0x040fe20000000000 */
[----:B------:R-:W-:Y:S01]  /*0190*/  LEA R4, R8, UR5, 0x2 ;  /* 0x0000000508047c11 */ /* 0x000fe2000f8e10ff */
[----:B------:R-:W-:-:S12]  /*01a0*/  UIADD3 UR6, UPT, UPT, -UR4, URZ, URZ ;  /* 0x000000ff04067290 */ /* 0x000fd8000fffe1ff */
.L_x_10:
[----:B------:R-:W-:Y:S01]  /*01b0*/  UIADD3 UR6, UPT, UPT, UR6, 0x4, URZ ;  /* 0x0000000406067890 */ /* 0x000fe2000fffe0ff */
[----:B------:R-:W-:Y:S01]  /*01c0*/  BSSY.RECONVERGENT B0, `(.L_x_2) ;  /* 0x0000009000007945 */ /* 0x000fe20003800200 */
[----:B------:R-:W-:Y:S02]  /*01d0*/  ISETP.GE.U32.AND P0, PT, R12, UR7, PT ;  /* 0x000000070c007c0c */ /* 0x000fe4000bf06070 */
[----:B------:R-:W-:Y:S01]  /*01e0*/  UISETP.NE.AND UP0, UPT, UR6, URZ, UPT ;  /* 0x000000ff0600728c */ /* 0x000fe2000bf05270 */
[----:B-1234-:R-:W-:Y:S10]  /*01f0*/  @P1 BRA `(.L_x_3) ;  /* 0x0000000000141947 */ /* 0x01eff40003800000 */
[----:B------:R-:W1:Y:S02]  /*0200*/  LDS.64 R6, [R4] ;  /* 0x0000000004067984 */ /* 0x000e640000000a00 */
[----:B-1----:R-:W-:Y:S01]  /*0210*/  ISETP.GT.AND P1, PT, R6, R7, PT ;  /* 0x000000070600720c */ /* 0x002fe20003f24270 */
[----:B------:R-:W-:Y:S02]  /*0220*/  IMAD.MOV.U32 R10, RZ, RZ, R7 ;  /* 0x000000ffff0a7224 */ /* 0x000fe400078e0007 */
[----:B------:R-:W-:-:S10]  /*0230*/  IMAD.MOV.U32 R11, RZ, RZ, R6 ;  /* 0x000000ffff0b7224 */ /* 0x000fd400078e0006 */
[----:B------:R1:W-:Y:S02]  /*0240*/  @P1 STS.64 [R4], R10 ;  /* 0x0000000a04001388 */ /* 0x0003e40000000a00 */
.L_x_3:
[----:B------:R-:W-:Y:S05]  /*0250*/  BSYNC.RECONVERGENT B0 ;  /* 0x0000000000007941 */ /* 0x000fea0003800200 */
.L_x_2:
[----:B------:R-:W-:Y:S01]  /*0260*/  BAR.SYNC.DEFER_BLOCKING 0x0 ;  /* 0x0000000000007b1d */ /* 0x000fe20000010000 */
[----:B------:R-:W-:-:S05]  /*0270*/  ISETP.GE.U32.AND P1, PT, R8, UR7, PT ;  /* 0x0000000708007c0c */ /* 0x000fca000bf26070 */
[----:B------:R-:W-:Y:S04]  /*0280*/  BSSY.RECONVERGENT B0, `(.L_x_4) ;  /* 0x0000007000007945 */ /* 0x000fe80003800200 */
[----:B------:R-:W-:Y:S05]  /*0290*/  @P0 BRA `(.L_x_5) ;  /* 0x0000000000140947 */ /* 0x000fea0003800000 */
[----:B0-----:R-:W-:Y:S04]  /*02a0*/  LDS R5, [R4+0x4] ;  /* 0x0000040004057984 */ /* 0x001fe80000000800 */
[----:B------:R-:W0:Y:S02]  /*02b0*/  LDS R6, [R4+0x8] ;  /* 0x0000080004067984 */ /* 0x000e240000000800 */
[----:B0-----:R-:W-:-:S13]  /*02c0*/  ISETP.GT.AND P2, PT, R5, R6, PT ;  /* 0x000000060500720c */ /* 0x001fda0003f44270 */
[----:B------:R2:W-:Y:S04]  /*02d0*/  @P2 STS [R4+0x4], R6 ;  /* 0x0000040604002388 */ /* 0x0005e80000000800 */
[----:B------:R2:W-:Y:S02]  /*02e0*/  @P2 STS [R4+0x8], R5 ;  /* 0x0000080504002388 */ /* 0x0005e40000000800 */
.L_x_5:
[----:B------:R-:W-:Y:S05]  /*02f0*/  BSYNC.RECONVERGENT B0 ;  /* 0x0000000000007941 */ /* 0x000fea0003800200 */
.L_x_4:
[----:B------:R-:W-:Y:S06]  /*0300*/  BAR.SYNC.DEFER_BLOCKING 0x0 ;  /* 0x0000000000007b1d */ /* 0x000fec0000010000 */
[----:B------:R-:W-:Y:S04]  /*0310*/  BSSY.RECONVERGENT B0, `(.L_x_6) ;  /* 0x0000007000007945 */ /* 0x000fe80003800200 */
[----:B------:R-:W-:Y:S05]  /*0320*/  @P1 BRA `(.L_x_7) ;  /* 0x0000000000141947 */ /* 0x000fea0003800000 */
[----:B--2---:R-:W2:Y:S02]  /*0330*/  LDS.64 R6, [R4] ;  /* 0x0000000004067984 */ /* 0x004ea40000000a00 */
[----:B--2---:R-:W-:Y:S01]  /*0340*/  ISETP.GT.AND P2, PT, R6, R7, PT ;  /* 0x000000070600720c */ /* 0x004fe20003f44270 */
[----:B-1----:R-:W-:Y:S02]  /*0350*/  IMAD.MOV.U32 R10, RZ, RZ, R7 ;  /* 0x000000ffff0a7224 */ /* 0x002fe400078e0007 */
[----:B------:R-:W-:-:S10]  /*0360*/  IMAD.MOV.U32 R11, RZ, RZ, R6 ;  /* 0x000000ffff0b7224 */ /* 0x000fd400078e0006 */
[----:B------:R3:W-:Y:S02]  /*0370*/  @P2 STS.64 [R4], R10 ;  /* 0x0000000a04002388 */ /* 0x0007e40000000a00 */
.L_x_7:
[----:B------:R-:W-:Y:S05]  /*0380*/  BSYNC.RECONVERGENT B0 ;  /* 0x0000000000007941 */ /* 0x000fea0003800200 */
.L_x_6:
[----:B------:R-:W-:Y:S06]  /*0390*/  BAR.SYNC.DEFER_BLOCKING 0x0 ;  /* 0x0000000000007b1d */ /* 0x000fec0000010000 */
[----:B------:R-:W-:Y:S04]  /*03a0*/  BSSY.RECONVERGENT B0, `(.L_x_8) ;  /* 0x0000007000007945 */ /* 0x000fe80003800200 */
[----:B------:R-:W-:Y:S05]  /*03b0*/  @P0 BRA `(.L_x_9) ;  /* 0x0000000000140947 */ /* 0x000fea0003800000 */
[----:B0-2---:R-:W-:Y:S04]  /*03c0*/  LDS R5, [R4+0x4] ;  /* 0x0000040004057984 */ /* 0x005fe80000000800 */
[----:B------:R-:W0:Y:S02]  /*03d0*/  LDS R6, [R4+0x8] ;  /* 0x0000080004067984 */ /* 0x000e240000000800 */
[----:B0-----:R-:W-:-:S13]  /*03e0*/  ISETP.GT.AND P0, PT, R5, R6, PT ;  /* 0x000000060500720c */ /* 0x001fda0003f04270 */
[----:B------:R4:W-:Y:S04]  /*03f0*/  @P0 STS [R4+0x4], R6 ;  /* 0x0000040604000388 */ /* 0x0009e80000000800 */
[----:B------:R4:W-:Y:S02]  /*0400*/  @P0 STS [R4+0x8], R5 ;  /* 0x0000080504000388 */ /* 0x0009e40000000800 */
.L_x_9:
[----:B------:R-:W-:Y:S05]  /*0410*/  BSYNC.RECONVERGENT B0 ;  /* 0x0000000000007941 */ /* 0x000fea0003800200 */
.L_x_8:
[----:B------:R-:W-:Y:S06]  /*0420*/  BAR.SYNC.DEFER_BLOCKING 0x0 ;  /* 0x0000000000007b1d */ /* 0x000fec0000010000 */
[----:B------:R-:W-:Y:S05]  /*0430*/  BRA.U UP0, `(.L_x_10) ;  /* 0xfffffffd005c7547 */ /* 0x000fea000b83ffff */
.L_x_1:
[----:B------:R-:W-:-:S09]  /*0440*/  UISETP.NE.AND UP0, UPT, UR8, URZ, UPT ;  /* 0x000000ff0800728c */ /* 0x000fd2000bf05270 */
[----:B------:R-:W-:Y:S05]  /*0450*/  BRA.U !UP0, `(.L_x_0) ;  /* 0x0000000108487547 */ /* 0x000fea000b800000 */
[----:B------:R-:W-:-:S12]  /*0460*/  UIADD3 UR6, UPT, UPT, -UR8, URZ, URZ ;  /* 0x000000ff08067290 */ /* 0x000fd8000fffe1ff */
.L_x_13:
[----:B------:R-:W-:Y:S01]  /*0470*/  ULOP3.LUT UR9, UR4, 0x1, URZ, 0xc0, !UPT ;  /* 0x0000000104097892 */ /* 0x000fe2000f8ec0ff */
[----:B------:R-:W-:Y:S01]  /*0480*/  BSSY.RECONVERGENT B0, `(.L_x_11) ;  /* 0x000000c000007945 */ /* 0x000fe20003800200 */
[----:B------:R-:W-:-:S04]  /*0490*/  UIADD3 UR6, UPT, UPT, UR6, 0x1, URZ ;  /* 0x0000000106067890 */ /* 0x000fc8000fffe0ff */
[----:B-1234-:R-:W-:Y:S01]  /*04a0*/  VIADD R4, R8, UR9 ;  /* 0x0000000908047c36 */ /* 0x01efe20008000000 */
[----:B------:R-:W-:-:S04]  /*04b0*/  UISETP.NE.AND UP0, UPT, UR6, URZ, UPT ;  /* 0x000000ff0600728c */ /* 0x000fc8000bf05270 */
[----:B------:R-:W-:-:S13]  /*04c0*/  ISETP.GE.AND P0, PT, R4, UR7, PT ;  /* 0x0000000704007c0c */ /* 0x000fda000bf06270 */
[----:B------:R-:W-:Y:S05]  /*04d0*/  @P0 BRA `(.L_x_12) ;  /* 0x0000000000180947 */ /* 0x000fea0003800000 */
[----:B------:R-:W-:-:S05]  /*04e0*/  LEA R4, R4, UR5, 0x2 ;  /* 0x0000000504047c11 */ /* 0x000fca000f8e10ff */
[----:B0-----:R-:W-:Y:S04]  /*04f0*/  LDS R5, [R4] ;  /* 0x0000000004057984 */ /* 0x001fe80000000800 */
[----:B------:R-:W0:Y:S02]  /*0500*/  LDS R6, [R4+0x4] ;  /* 0x0000040004067984 */ /* 0x000e240000000800 */
[----:B0-----:R-:W-:-:S13]  /*0510*/  ISETP.GT.AND P0, PT, R5, R6, PT ;  /* 0x000000060500720c */ /* 0x001fda0003f04270 */
[----:B------:R1:W-:Y:S04]  /*0520*/  @P0 STS [R4], R6 ;  /* 0x0000000604000388 */ /* 0x0003e80000000800 */
[----:B------:R1:W-:Y:S02]  /*0530*/  @P0 STS [R4+0x4], R5 ;  /* 0x0000040504000388 */ /* 0x0003e40000000800 */
.L_x_12:
[----:B------:R-:W-:Y:S05]  /*0540*/  BSYNC.RECONVERGENT B0 ;  /* 0x0000000000007941 */ /* 0x000fea0003800200 */
.L_x_11:
[----:B------:R-:W-:Y:S01]  /*0550*/  BAR.SYNC.DEFER_BLOCKING 0x0 ;  /* 0x0000000000007b1d */ /* 0x000fe20000010000 */
[----:B------:R-:W-:-:S05]  /*0560*/  UIADD3 UR4, UPT, UPT, UR4, 0x1, URZ ;  /* 0x0000000104047890 */ /* 0x000fca000fffe0ff */
[----:B------:R-:W-:Y:S07]  /*0570*/  BRA.U UP0, `(.L_x_13) ;  /* 0xfffffffd00bc7547 */ /* 0x000fee000b83ffff */
.L_x_0:
[----:B------:R-:W5:Y:S02]  /*0580*/  LDCU UR9, c[0x0][0x388] ;  /* 0x00007100ff0977ac */ /* 0x000f640008000800 */
[----:B-----5:R-:W-:-:S13]  /*0590*/  ISETP.GE.AND P0, PT, R9, UR9, PT ;  /* 0x0000000909007c0c */ /* 0x020fda000bf06270 */
[----:B------:R-:W-:Y:S05]  /*05a0*/  @P0 EXIT ;  /* 0x000000000000094d */ /* 0x000fea0003800000 */
[----:B012-4-:R-:W0:Y:S04]  /*05b0*/  LDS R5, [R0] ;  /* 0x0000000000057984 */ /* 0x017e280000000800 */
[----:B0-----:R-:W-:Y:S01]  /*05c0*/  STG.E desc[UR10][R2.64], R5 ;  /* 0x0000000502007986 */ /* 0x001fe2000c10190a */
[----:B------:R-:W-:Y:S05]  /*05d0*/  EXIT ;  /* 0x000000000000794d */ /* 0x000fea0003800000 */
.L_x_14:
[----:B------:R-:W-:-:S00]  /*05e0*/  BRA `(.L_x_14) ;  /* 0xfffffffc00fc7947 */ /* 0x000fc0000383ffff */
[----:B------:R-:W-:-:S00]  /*05f0*/  NOP ;  /* 0x0000000000007918 */ /* 0x000fc00000000000 */
        /* <DEDUP_REMOVED lines=8> */
.L_x_15:


//--------------------- .nv.shared._Z21bubbleSortSingleBlockPii --------------------------
	.section	.nv.shared._Z21bubbleSortSingleBlockPii,"aw",@nobits
	.sectionflags	@""
	.align	4
.nv.shared._Z21bubbleSortSingleBlockPii:
	.zero		5120


//--------------------- .nv.shared.reserved.0     --------------------------
	.section	.nv.shared.reserved.0,"aw",@nobits
	.weak		__nv_reservedSMEM_offset_0_alias
	.size		__nv_reservedSMEM_offset_0_alias, 0, 64
	.other		__nv_reservedSMEM_offset_0_alias,@"STO_CUDA_RESERVED_SHARED STV_DEFAULT"
__nv_reservedSMEM_offset_0_alias:
	.zero		0
	.zero		64


//--------------------- .nv.constant0._Z21bubbleSortSingleBlockPii --------------------------
	.section	.nv.constant0._Z21bubbleSortSingleBlockPii,"a",@progbits
	.sectionflags	@""
	.align	4
.nv.constant0._Z21bubbleSortSingleBlockPii:
	.zero		908


//--------------------- SYMBOLS --------------------------

	.type		.nv.reservedSmem.offset0,@object
	.size		.nv.reservedSmem.offset0,0x4
	.type		.nv.reservedSmem.cap,@object
	.size		.nv.reservedSmem.cap,0x4
